	.headerflags	@"EF_CUDA_TEXMODE_UNIFIED EF_CUDA_64BIT_ADDRESS EF_CUDA_ACCELERATORS EF_CUDA_SM90 EF_CUDA_VIRTUAL_SM(EF_CUDA_SM90)"
	.elftype	@"ET_EXEC"


//--------------------- .nv.info                  --------------------------
	.section	.nv.info,"",@"SHT_CUDA_INFO"
	.align	4


	//----- nvinfo : EIATTR_REGCOUNT
	.align		4
        /*0000*/ 	.byte	0x04, 0x2f
        /*0002*/ 	.short	(.L_3 - .L_2)
	.align		4
.L_2:
        /*0004*/ 	.word	index@(triton_poi_fused__native_batch_norm_legit_no_training_convolution_relu_5)
        /*0008*/ 	.word	0x00000020


	//----- nvinfo : EIATTR_MIN_STACK_SIZE
	.align		4
.L_3:
        /*000c*/ 	.byte	0x04, 0x12
        /*000e*/ 	.short	(.L_5 - .L_4)
	.align		4
.L_4:
        /*0010*/ 	.word	index@(triton_poi_fused__native_batch_norm_legit_no_training_convolution_relu_5)
        /*0014*/ 	.word	0x00000000


	//----- nvinfo : EIATTR_FRAME_SIZE
	.align		4
.L_5:
        /*0018*/ 	.byte	0x04, 0x11
        /*001a*/ 	.short	(.L_7 - .L_6)
	.align		4
.L_6:
        /*001c*/ 	.word	index@(triton_poi_fused__native_batch_norm_legit_no_training_convolution_relu_5)
        /*0020*/ 	.word	0x00000000


	//----- nvinfo : EIATTR_MIN_STACK_SIZE
	.align		4
.L_7:
        /*0024*/ 	.byte	0x04, 0x12
        /*0026*/ 	.short	(.L_9 - .L_8)
	.align		4
.L_8:
        /*0028*/ 	.word	index@(triton_poi_fused__native_batch_norm_legit_no_training_convolution_relu_5)
        /*002c*/ 	.word	0x00000000
.L_9:


//--------------------- .nv.info.triton_poi_fused__native_batch_norm_legit_no_training_convolution_relu_5 --------------------------
	.section	.nv.info.triton_poi_fused__native_batch_norm_legit_no_training_convolution_relu_5,"",@"SHT_CUDA_INFO"
	.sectionflags	@""
	.align	4


	//----- nvinfo : EIATTR_CUDA_API_VERSION
	.align		4
        /*0000*/ 	.byte	0x04, 0x37
        /*0002*/ 	.short	(.L_11 - .L_10)
.L_10:
        /*0004*/ 	.word	0x0000007c


	//----- nvinfo : EIATTR_KPARAM_INFO
	.align		4
.L_11:
        /*0008*/ 	.byte	0x04, 0x17
        /*000a*/ 	.short	(.L_13 - .L_12)
.L_12:
        /*000c*/ 	.word	0x00000000
        /*0010*/ 	.short	0x0007
        /*0012*/ 	.short	0x0038
        /*0014*/ 	.byte	0x00, 0xf0, 0x11, 0x00


	//----- nvinfo : EIATTR_KPARAM_INFO
	.align		4
.L_13:
        /*0018*/ 	.byte	0x04, 0x17
        /*001a*/ 	.short	(.L_15 - .L_14)
.L_14:
        /*001c*/ 	.word	0x00000000
        /*0020*/ 	.short	0x0006
        /*0022*/ 	.short	0x0030
        /*0024*/ 	.byte	0x00, 0xf4, 0x21, 0x00


	//----- nvinfo : EIATTR_KPARAM_INFO
	.align		4
.L_15:
        /*0028*/ 	.byte	0x04, 0x17
        /*002a*/ 	.short	(.L_17 - .L_16)
.L_16:
        /*002c*/ 	.word	0x00000000
        /*0030*/ 	.short	0x0005
        /*0032*/ 	.short	0x0028
        /*0034*/ 	.byte	0x00, 0xf4, 0x21, 0x00


	//----- nvinfo : EIATTR_KPARAM_INFO
	.align		4
.L_17:
        /*0038*/ 	.byte	0x04, 0x17
        /*003a*/ 	.short	(.L_19 - .L_18)
.L_18:
        /*003c*/ 	.word	0x00000000
        /*0040*/ 	.short	0x0004
        /*0042*/ 	.short	0x0020
        /*0044*/ 	.byte	0x00, 0xf4, 0x21, 0x00


	//----- nvinfo : EIATTR_KPARAM_INFO
	.align		4
.L_19:
        /*0048*/ 	.byte	0x04, 0x17
        /*004a*/ 	.short	(.L_21 - .L_20)
.L_20:
        /*004c*/ 	.word	0x00000000
        /*0050*/ 	.short	0x0003
        /*0052*/ 	.short	0x0018
        /*0054*/ 	.byte	0x00, 0xf4, 0x21, 0x00


	//----- nvinfo : EIATTR_KPARAM_INFO
	.align		4
.L_21:
        /*0058*/ 	.byte	0x04, 0x17
        /*005a*/ 	.short	(.L_23 - .L_22)
.L_22:
        /*005c*/ 	.word	0x00000000
        /*0060*/ 	.short	0x0002
        /*0062*/ 	.short	0x0010
        /*0064*/ 	.byte	0x00, 0xf4, 0x21, 0x00


	//----- nvinfo : EIATTR_KPARAM_INFO
	.align		4
.L_23:
        /*0068*/ 	.byte	0x04, 0x17
        /*006a*/ 	.short	(.L_25 - .L_24)
.L_24:
        /*006c*/ 	.word	0x00000000
        /*0070*/ 	.short	0x0001
        /*0072*/ 	.short	0x0008
        /*0074*/ 	.byte	0x00, 0xf4, 0x21, 0x00


	//----- nvinfo : EIATTR_KPARAM_INFO
	.align		4
.L_25:
        /*0078*/ 	.byte	0x04, 0x17
        /*007a*/ 	.short	(.L_27 - .L_26)
.L_26:
        /*007c*/ 	.word	0x00000000
        /*0080*/ 	.short	0x0000
        /*0082*/ 	.short	0x0000
        /*0084*/ 	.byte	0x00, 0xf4, 0x21, 0x00


	//----- nvinfo : EIATTR_SPARSE_MMA_MASK
	.align		4
.L_27:
        /*0088*/ 	.byte	0x03, 0x50
        /*008a*/ 	.short	0x0000


	//----- nvinfo : EIATTR_MAXREG_COUNT
	.align		4
        /*008c*/ 	.byte	0x03, 0x1b
        /*008e*/ 	.short	0x00ff


	//----- nvinfo : EIATTR_EXIT_INSTR_OFFSETS
	.align		4
        /*0090*/ 	.byte	0x04, 0x1c
        /*0092*/ 	.short	(.L_29 - .L_28)


	//   ....[0]....
.L_28:
        /*0094*/ 	.word	0x000007e0


	//----- nvinfo : EIATTR_REQNTID
	.align		4
.L_29:
        /*0098*/ 	.byte	0x04, 0x10
        /*009a*/ 	.short	(.L_31 - .L_30)
.L_30:
        /*009c*/ 	.word	0x00000080
        /*00a0*/ 	.word	0x00000001
        /*00a4*/ 	.word	0x00000001


	//----- nvinfo : EIATTR_CBANK_PARAM_SIZE
	.align		4
.L_31:
        /*00a8*/ 	.byte	0x03, 0x19
        /*00aa*/ 	.short	0x003c


	//----- nvinfo : EIATTR_PARAM_CBANK
	.align		4
        /*00ac*/ 	.byte	0x04, 0x0a
        /*00ae*/ 	.short	(.L_33 - .L_32)
	.align		4
.L_32:
        /*00b0*/ 	.word	index@(.nv.constant0.triton_poi_fused__native_batch_norm_legit_no_training_convolution_relu_5)
        /*00b4*/ 	.short	0x0210
        /*00b6*/ 	.short	0x003c


	//----- nvinfo : EIATTR_SW_WAR
	.align		4
.L_33:
        /*00b8*/ 	.byte	0x04, 0x36
        /*00ba*/ 	.short	(.L_35 - .L_34)
.L_34:
        /*00bc*/ 	.word	0x00000008
.L_35:


//--------------------- .nv.callgraph             --------------------------
	.section	.nv.callgraph,"",@"SHT_CUDA_CALLGRAPH"
	.align	4
	.sectionentsize	8
	.align		4
        /*0000*/ 	.word	0x00000000
	.align		4
        /*0004*/ 	.word	0xffffffff
	.align		4
        /*0008*/ 	.word	0x00000000
	.align		4
        /*000c*/ 	.word	0xfffffffe
	.align		4
        /*0010*/ 	.word	0x00000000
	.align		4
        /*0014*/ 	.word	0xfffffffd
	.align		4
        /*0018*/ 	.word	0x00000000
	.align		4
        /*001c*/ 	.word	0xfffffffc


//--------------------- .nv.constant4             --------------------------
	.section	.nv.constant4,"a",@progbits
	.align	8
	.align		8
.nv.constant4:
        /*0000*/ 	.dword	_$_str
	.align		8
        /*0008*/ 	.dword	_$_str_$_2


//--------------------- .text.triton_poi_fused__native_batch_norm_legit_no_training_convolution_relu_5 --------------------------
	.section	.text.triton_poi_fused__native_batch_norm_legit_no_training_convolution_relu_5,"ax",@progbits
	.align	128
        .global         triton_poi_fused__native_batch_norm_legit_no_training_convolution_relu_5
        .type           triton_poi_fused__native_batch_norm_legit_no_training_convolution_relu_5,@function
        .size           triton_poi_fused__native_batch_norm_legit_no_training_convolution_relu_5,(.L_x_1 - triton_poi_fused__native_batch_norm_legit_no_training_convolution_relu_5)
        .other          triton_poi_fused__native_batch_norm_legit_no_training_convolution_relu_5,@"STO_CUDA_ENTRY STV_DEFAULT"
triton_poi_fused__native_batch_norm_legit_no_training_convolution_relu_5:
.text.triton_poi_fused__native_batch_norm_legit_no_training_convolution_relu_5:
[----:B------:R-:W-:Y:S01]  /*0000*/  LDC R1, c[0x0][0x28] ;  /* 0x00000a00ff017b82 */ /* 0x000fe20000000800 */
[----:B------:R-:W1:Y:S07]  /*0010*/  S2R R0, SR_TID.X ;  /* 0x0000000000007919 */ /* 0x000e6e0000002100 */
[----:B------:R-:W2:Y:S01]  /*0020*/  LDC.64 R4, c[0x0][0x228] ;  /* 0x00008a00ff047b82 */ /* 0x000ea20000000a00 */
[----:B------:R-:W-:Y:S01]  /*0030*/  ULDC.64 UR4, c[0x0][0x208] ;  /* 0x0000820000047ab9 */ /* 0x000fe20000000a00 */
[----:B------:R-:W3:Y:S06]  /*0040*/  S2R R7, SR_CTAID.X ;  /* 0x0000000000077919 */ /* 0x000eec0000002500 */
[----:B------:R-:W4:Y:S08]  /*0050*/  LDC.64 R16, c[0x0][0x218] ;  /* 0x00008600ff107b82 */ /* 0x000f300000000a00 */
[----:B------:R-:W5:Y:S01]  /*0060*/  LDC.64 R28, c[0x0][0x210] ;  /* 0x00008400ff1c7b82 */ /* 0x000f620000000a00 */
[----:B-1----:R-:W-:-:S02]  /*0070*/  SHF.L.U32 R0, R0, 0x2, RZ ;  /* 0x0000000200007819 */ /* 0x002fc400000006ff */
[----:B---3--:R-:W-:Y:S02]  /*0080*/  SHF.R.S32.HI R3, RZ, 0x15, R7 ;  /* 0x00000015ff037819 */ /* 0x008fe40000011407 */
[----:B------:R-:W-:Y:S02]  /*0090*/  LOP3.LUT R0, R0, 0x1fc, RZ, 0xc0, !PT ;  /* 0x000001fc00007812 */ /* 0x000fe400078ec0ff */
[----:B------:R-:W-:Y:S02]  /*00a0*/  SGXT R3, R3, 0x1 ;  /* 0x000000010303781a */ /* 0x000fe40000000200 */
[----:B------:R-:W-:-:S04]  /*00b0*/  LEA R0, R7, R0, 0xa ;  /* 0x0000000007007211 */ /* 0x000fc800078e50ff */
[----:B------:R-:W-:-:S04]  /*00c0*/  LEA.HI R3, R3, R0, RZ, 0x7 ;  /* 0x0000000003037211 */ /* 0x000fc800078f38ff */
[----:B------:R-:W-:-:S04]  /*00d0*/  LOP3.LUT R3, R3, 0xffffff80, RZ, 0xc0, !PT ;  /* 0xffffff8003037812 */ /* 0x000fc800078ec0ff */
[----:B------:R-:W-:Y:S01]  /*00e0*/  IADD3 R24, R0, -R3, RZ ;  /* 0x8000000300187210 */ /* 0x000fe20007ffe0ff */
[----:B-----5:R-:W-:Y:S01]  /*00f0*/  IMAD.WIDE R28, R0, 0x4, R28 ;  /* 0x00000004001c7825 */ /* 0x020fe200078e021c */
[----:B------:R-:W1:Y:S03]  /*0100*/  LDC.64 R2, c[0x0][0x220] ;  /* 0x00008800ff027b82 */ /* 0x000e660000000a00 */
[C---:B--2---:R-:W-:Y:S01]  /*0110*/  IMAD.WIDE R4, R24.reuse, 0x4, R4 ;  /* 0x0000000418047825 */ /* 0x044fe200078e0204 */
[----:B------:R-:W2:Y:S03]  /*0120*/  LDG.E.128 R12, desc[UR4][R28.64+0x800] ;  /* 0x000800041c0c7981 */ /* 0x000ea6000c1e1d00 */
[C---:B----4-:R-:W-:Y:S01]  /*0130*/  IMAD.WIDE R16, R24.reuse, 0x4, R16 ;  /* 0x0000000418107825 */ /* 0x050fe200078e0210 */
[----:B------:R-:W3:Y:S04]  /*0140*/  LDG.E.128 R20, desc[UR4][R28.64] ;  /* 0x000000041c147981 */ /* 0x000ee8000c1e1d00 */
[----:B------:R-:W4:Y:S04]  /*0150*/  LDG.E.EL.128 R4, desc[UR4][R4.64] ;  /* 0x0000000404047981 */ /* 0x000f28000c2e1d00 */
[----:B------:R-:W2:Y:S01]  /*0160*/  LDG.E.EL.128 R16, desc[UR4][R16.64] ;  /* 0x0000000410107981 */ /* 0x000ea2000c2e1d00 */
[----:B-1----:R-:W-:-:S05]  /*0170*/  IMAD.WIDE R2, R24, 0x4, R2 ;  /* 0x0000000418027825 */ /* 0x002fca00078e0202 */
[----:B------:R1:W5:Y:S02]  /*0180*/  LDG.E.EL.128 R8, desc[UR4][R2.64] ;  /* 0x0000000402087981 */ /* 0x000364000c2e1d00 */
[----:B-1----:R-:W-:Y:S01]  /*0190*/  HFMA2.MMA R2, -RZ, RZ, 1.625, 0 ;  /* 0x3e800000ff027435 */ /* 0x002fe200000001ff */
[----:B----4-:R-:W-:Y:S01]  /*01a0*/  FADD R4, R4, 9.9999997473787516356e-06 ;  /* 0x3727c5ac04047421 */ /* 0x010fe20000000000 */
[----:B------:R-:W-:-:S03]  /*01b0*/  FADD R5, R5, 9.9999997473787516356e-06 ;  /* 0x3727c5ac05057421 */ /* 0x000fc60000000000 */
[----:B------:R-:W1:Y:S08]  /*01c0*/  MUFU.SQRT R25, R4 ;  /* 0x0000000400197308 */ /* 0x000e700000002000 */
[----:B------:R-:W4:Y:S01]  /*01d0*/  MUFU.SQRT R26, R5 ;  /* 0x00000005001a7308 */ /* 0x000f220000002000 */
[----:B------:R-:W-:Y:S01]  /*01e0*/  FADD R6, R6, 9.9999997473787516356e-06 ;  /* 0x3727c5ac06067421 */ /* 0x000fe20000000000 */
[----:B-1----:R-:W-:-:S02]  /*01f0*/  FSETP.GT.AND P0, PT, R25, 8.50705917302346158658e+37, PT ;  /* 0x7e8000001900780b */ /* 0x002fc40003f04000 */
[C---:B------:R-:W-:Y:S02]  /*0200*/  FSETP.GEU.AND P3, PT, R25.reuse, 1.175494350822287508e-38, PT ;  /* 0x008000001900780b */ /* 0x040fe40003f6e000 */
[C---:B----4-:R-:W-:Y:S02]  /*0210*/  FSETP.GT.AND P1, PT, R26.reuse, 8.50705917302346158658e+37, PT ;  /* 0x7e8000001a00780b */ /* 0x050fe40003f24000 */
[----:B------:R-:W-:Y:S01]  /*0220*/  FSETP.GEU.AND P4, PT, R26, 1.175494350822287508e-38, PT ;  /* 0x008000001a00780b */ /* 0x000fe20003f8e000 */
[----:B------:R-:W1:Y:S06]  /*0230*/  MUFU.SQRT R6, R6 ;  /* 0x0000000600067308 */ /* 0x000e6c0000002000 */
[----:B------:R-:W-:-:S04]  /*0240*/  @P0 FMUL R25, R25, 0.25 ;  /* 0x3e80000019190820 */ /* 0x000fc80000400000 */
[----:B------:R-:W-:Y:S01]  /*0250*/  @!P3 FMUL R25, R25, 16777216 ;  /* 0x4b8000001919b820 */ /* 0x000fe20000400000 */
[----:B------:R-:W-:-:S04]  /*0260*/  @P1 FMUL R26, R26, 0.25 ;  /* 0x3e8000001a1a1820 */ /* 0x000fc80000400000 */
[----:B------:R-:W-:Y:S01]  /*0270*/  @!P4 FMUL R26, R26, 16777216 ;  /* 0x4b8000001a1ac820 */ /* 0x000fe20000400000 */
[----:B------:R-:W4:Y:S01]  /*0280*/  MUFU.RCP R25, R25 ;  /* 0x0000001900197308 */ /* 0x000f220000001000 */
[----:B-1----:R-:W-:Y:S02]  /*0290*/  FSETP.GT.AND P2, PT, R6, 8.50705917302346158658e+37, PT ;  /* 0x7e8000000600780b */ /* 0x002fe40003f44000 */
[----:B------:R-:W-:-:S05]  /*02a0*/  FSEL R4, R2, 1, P0 ;  /* 0x3f80000002047808 */ /* 0x000fca0000000000 */
[----:B------:R-:W1:Y:S01]  /*02b0*/  MUFU.RCP R26, R26 ;  /* 0x0000001a001a7308 */ /* 0x000e620000001000 */
[----:B------:R-:W-:Y:S02]  /*02c0*/  FSETP.GEU.AND P5, PT, R6, 1.175494350822287508e-38, PT ;  /* 0x008000000600780b */ /* 0x000fe40003fae000 */
[----:B------:R-:W-:Y:S01]  /*02d0*/  FSEL R3, R2, 1, P1 ;  /* 0x3f80000002037808 */ /* 0x000fe20000800000 */
[----:B------:R-:W-:-:S04]  /*02e0*/  @!P3 FMUL R4, R4, 16777216 ;  /* 0x4b8000000404b820 */ /* 0x000fc80000400000 */
[----:B------:R-:W-:Y:S01]  /*02f0*/  @!P4 FMUL R3, R3, 16777216 ;  /* 0x4b8000000303c820 */ /* 0x000fe20000400000 */
[----:B----4-:R-:W-:Y:S01]  /*0300*/  FMUL R5, R25, R4 ;  /* 0x0000000419057220 */ /* 0x010fe20000400000 */
[----:B------:R-:W-:Y:S01]  /*0310*/  @P2 FMUL R6, R6, 0.25 ;  /* 0x3e80000006062820 */ /* 0x000fe20000400000 */
[--C-:B--2---:R-:W-:Y:S01]  /*0320*/  FADD R15, R15, R19.reuse ;  /* 0x000000130f0f7221 */ /* 0x104fe20000000000 */
[--C-:B------:R-:W-:Y:S01]  /*0330*/  FADD R14, R14, R18.reuse ;  /* 0x000000120e0e7221 */ /* 0x100fe20000000000 */
[----:B---3--:R-:W-:Y:S01]  /*0340*/  FADD R19, R23, R19 ;  /* 0x0000001317137221 */ /* 0x008fe20000000000 */
[----:B------:R-:W-:Y:S01]  /*0350*/  FADD R18, R22, R18 ;  /* 0x0000001216127221 */ /* 0x000fe20000000000 */
[----:B-1----:R-:W-:Y:S01]  /*0360*/  FMUL R4, R26, R3 ;  /* 0x000000031a047220 */ /* 0x002fe20000400000 */
[----:B------:R-:W1:Y:S01]  /*0370*/  LDC.64 R22, c[0x0][0x238] ;  /* 0x00008e00ff167b82 */ /* 0x000e620000000a00 */
[----:B------:R-:W-:-:S07]  /*0380*/  @!P5 FMUL R6, R6, 16777216 ;  /* 0x4b8000000606d820 */ /* 0x000fce0000400000 */
[----:B------:R-:W2:Y:S01]  /*0390*/  LDC.64 R26, c[0x0][0x230] ;  /* 0x00008c00ff1a7b82 */ /* 0x000ea20000000a00 */
[----:B------:R-:W3:Y:S01]  /*03a0*/  MUFU.RCP R6, R6 ;  /* 0x0000000600067308 */ /* 0x000ee20000001000 */
[----:B------:R-:W-:Y:S01]  /*03b0*/  FSEL R3, R2, 1, P2 ;  /* 0x3f80000002037808 */ /* 0x000fe20001000000 */
[--C-:B------:R-:W-:Y:S01]  /*03c0*/  FADD R12, R12, R16.reuse ;  /* 0x000000100c0c7221 */ /* 0x100fe20000000000 */
[----:B------:R-:W-:Y:S01]  /*03d0*/  FADD R16, R20, R16 ;  /* 0x0000001014107221 */ /* 0x000fe20000000000 */
[--C-:B------:R-:W-:Y:S02]  /*03e0*/  FADD R13, R13, R17.reuse ;  /* 0x000000110d0d7221 */ /* 0x100fe40000000000 */
[----:B------:R-:W-:Y:S01]  /*03f0*/  @!P5 FMUL R3, R3, 16777216 ;  /* 0x4b8000000303d820 */ /* 0x000fe20000400000 */
[----:B------:R-:W-:-:S03]  /*0400*/  FADD R17, R21, R17 ;  /* 0x0000001115117221 */ /* 0x000fc60000000000 */
[----:B---3--:R-:W-:Y:S01]  /*0410*/  FMUL R3, R6, R3 ;  /* 0x0000000306037220 */ /* 0x008fe20000400000 */
[C---:B-----5:R-:W-:Y:S01]  /*0420*/  FADD R6, -R8.reuse, R12 ;  /* 0x0000000c08067221 */ /* 0x060fe20000000100 */
[----:B------:R-:W-:Y:S01]  /*0430*/  FADD R8, -R8, R16 ;  /* 0x0000001008087221 */ /* 0x000fe20000000100 */
[----:B--2---:R-:W-:-:S04]  /*0440*/  IMAD.WIDE R20, R24, 0x4, R26 ;  /* 0x0000000418147825 */ /* 0x004fc800078e021a */
[----:B-1----:R-:W-:-:S04]  /*0450*/  IMAD.WIDE R24, R24, 0x4, R22 ;  /* 0x0000000418187825 */ /* 0x002fc800078e0216 */
[----:B------:R-:W-:Y:S01]  /*0460*/  FADD R23, -R9, R13 ;  /* 0x0000000d09177221 */ /* 0x000fe20000000100 */
[C---:B------:R-:W-:Y:S01]  /*0470*/  FMUL R6, R5.reuse, R6 ;  /* 0x0000000605067220 */ /* 0x040fe20000400000 */
[----:B------:R-:W-:Y:S02]  /*0480*/  FMUL R5, R5, R8 ;  /* 0x0000000805057220 */ /* 0x000fe40000400000 */
[----:B------:R-:W-:Y:S01]  /*0490*/  FMUL R8, R4, R23 ;  /* 0x0000001704087220 */ /* 0x000fe20000400000 */
[----:B------:R-:W2:Y:S04]  /*04a0*/  LDG.E.EL.128 R24, desc[UR4][R24.64] ;  /* 0x0000000418187981 */ /* 0x000ea8000c2e1d00 */
[----:B------:R-:W2:Y:S01]  /*04b0*/  LDG.E.EL.128 R20, desc[UR4][R20.64] ;  /* 0x0000000414147981 */ /* 0x000ea2000c2e1d00 */
[----:B------:R-:W-:-:S04]  /*04c0*/  FADD R9, -R9, R17 ;  /* 0x0000001109097221 */ /* 0x000fc80000000100 */
[----:B------:R-:W-:Y:S01]  /*04d0*/  FMUL R9, R4, R9 ;  /* 0x0000000904097220 */ /* 0x000fe20000400000 */
[----:B------:R-:W-:-:S04]  /*04e0*/  FADD R4, R7, 9.9999997473787516356e-06 ;  /* 0x3727c5ac07047421 */ /* 0x000fc80000000000 */
[----:B------:R-:W1:Y:S02]  /*04f0*/  MUFU.SQRT R7, R4 ;  /* 0x0000000400077308 */ /* 0x000e640000002000 */
[C---:B-1----:R-:W-:Y:S02]  /*0500*/  FSETP.GT.AND P0, PT, R7.reuse, 8.50705917302346158658e+37, PT ;  /* 0x7e8000000700780b */ /* 0x042fe40003f04000 */
[----:B------:R-:W-:-:S11]  /*0510*/  FSETP.GEU.AND P1, PT, R7, 1.175494350822287508e-38, PT ;  /* 0x008000000700780b */ /* 0x000fd60003f2e000 */
[----:B------:R-:W-:-:S04]  /*0520*/  @P0 FMUL R7, R7, 0.25 ;  /* 0x3e80000007070820 */ /* 0x000fc80000400000 */
[----:B------:R-:W-:-:S06]  /*0530*/  @!P1 FMUL R7, R7, 16777216 ;  /* 0x4b80000007079820 */ /* 0x000fcc0000400000 */
[----:B------:R-:W1:Y:S01]  /*0540*/  MUFU.RCP R7, R7 ;  /* 0x0000000700077308 */ /* 0x000e620000001000 */
[----:B------:R-:W-:-:S05]  /*0550*/  FSEL R2, R2, 1, P0 ;  /* 0x3f80000002027808 */ /* 0x000fca0000000000 */
[----:B------:R-:W-:-:S04]  /*0560*/  @!P1 FMUL R2, R2, 16777216 ;  /* 0x4b80000002029820 */ /* 0x000fc80000400000 */
[----:B-1----:R-:W-:Y:S01]  /*0570*/  FMUL R2, R7, R2 ;  /* 0x0000000207027220 */ /* 0x002fe20000400000 */
[C---:B------:R-:W-:Y:S01]  /*0580*/  FADD R7, -R11.reuse, R15 ;  /* 0x0000000f0b077221 */ /* 0x040fe20000000100 */
[----:B------:R-:W-:Y:S01]  /*0590*/  FADD R11, -R11, R19 ;  /* 0x000000130b0b7221 */ /* 0x000fe20000000100 */
[----:B------:R-:W-:Y:S04]  /*05a0*/  STG.E.128 desc[UR4][R28.64], R16 ;  /* 0x000000101c007986 */ /* 0x000fe8000c101d04 */
[----:B------:R-:W-:Y:S01]  /*05b0*/  STG.E.128 desc[UR4][R28.64+0x800], R12 ;  /* 0x0008000c1c007986 */ /* 0x000fe2000c101d04 */
[C-C-:B--2---:R-:W-:Y:S01]  /*05c0*/  FFMA R4, R20.reuse, R5, R24.reuse ;  /* 0x0000000514047223 */ /* 0x144fe20000000018 */
[----:B------:R-:W-:Y:S01]  /*05d0*/  FFMA R20, R20, R6, R24 ;  /* 0x0000000614147223 */ /* 0x000fe20000000018 */
[C-C-:B------:R-:W-:Y:S01]  /*05e0*/  FFMA R9, R21.reuse, R9, R25.reuse ;  /* 0x0000000915097223 */ /* 0x140fe20000000019 */
[----:B------:R-:W-:Y:S01]  /*05f0*/  FFMA R8, R21, R8, R25 ;  /* 0x0000000815087223 */ /* 0x000fe20000000019 */
[----:B------:R-:W-:Y:S01]  /*0600*/  FADD R6, -R10, R14 ;  /* 0x0000000e0a067221 */ /* 0x000fe20000000100 */
[----:B------:R-:W1:Y:S03]  /*0610*/  LDC.64 R24, c[0x0][0x240] ;  /* 0x00009000ff187b82 */ /* 0x000e660000000a00 */
[----:B------:R-:W-:Y:S01]  /*0620*/  FMUL R5, R3, R6 ;  /* 0x0000000603057220 */ /* 0x000fe20000400000 */
[----:B------:R-:W-:Y:S01]  /*0630*/  FMUL R6, R2, R7 ;  /* 0x0000000702067220 */ /* 0x000fe20000400000 */
[----:B------:R-:W-:Y:S01]  /*0640*/  FADD R10, -R10, R18 ;  /* 0x000000120a0a7221 */ /* 0x000fe20000000100 */
[----:B------:R-:W-:-:S02]  /*0650*/  FMUL R2, R2, R11 ;  /* 0x0000000b02027220 */ /* 0x000fc40000400000 */
[--C-:B------:R-:W-:Y:S01]  /*0660*/  FFMA R7, R23, R6, R27.reuse ;  /* 0x0000000617077223 */ /* 0x100fe2000000001b */
[----:B------:R-:W-:Y:S01]  /*0670*/  FMUL R3, R3, R10 ;  /* 0x0000000a03037220 */ /* 0x000fe20000400000 */
[C-C-:B------:R-:W-:Y:S01]  /*0680*/  FFMA R5, R22.reuse, R5, R26.reuse ;  /* 0x0000000516057223 */ /* 0x140fe2000000001a */
[----:B------:R-:W-:Y:S02]  /*0690*/  FFMA R2, R23, R2, R27 ;  /* 0x0000000217027223 */ /* 0x000fe4000000001b */
[----:B------:R-:W-:Y:S01]  /*06a0*/  FSETP.GEU.AND P6, PT, R7, RZ, PT ;  /* 0x000000ff0700720b */ /* 0x000fe20003fce000 */
[----:B------:R-:W-:Y:S01]  /*06b0*/  FFMA R3, R22, R3, R26 ;  /* 0x0000000316037223 */ /* 0x000fe2000000001a */
[----:B------:R-:W-:Y:S02]  /*06c0*/  FSETP.GEU.AND P5, PT, R5, RZ, PT ;  /* 0x000000ff0500720b */ /* 0x000fe40003fae000 */
[----:B------:R-:W-:Y:S02]  /*06d0*/  FSETP.GEU.AND P4, PT, R8, RZ, PT ;  /* 0x000000ff0800720b */ /* 0x000fe40003f8e000 */
[----:B------:R-:W-:-:S02]  /*06e0*/  SEL R7, R7, RZ, P6 ;  /* 0x000000ff07077207 */ /* 0x000fc40003000000 */
[----:B------:R-:W-:Y:S02]  /*06f0*/  FSETP.GEU.AND P6, PT, R4, RZ, PT ;  /* 0x000000ff0400720b */ /* 0x000fe40003fce000 */
[----:B------:R-:W-:Y:S02]  /*0700*/  FSETP.GEU.AND P0, PT, R20, RZ, PT ;  /* 0x000000ff1400720b */ /* 0x000fe40003f0e000 */
[----:B------:R-:W-:Y:S02]  /*0710*/  FSETP.GEU.AND P3, PT, R2, RZ, PT ;  /* 0x000000ff0200720b */ /* 0x000fe40003f6e000 */
[----:B------:R-:W-:Y:S02]  /*0720*/  FSETP.GEU.AND P2, PT, R3, RZ, PT ;  /* 0x000000ff0300720b */ /* 0x000fe40003f4e000 */
[----:B------:R-:W-:Y:S02]  /*0730*/  FSETP.GEU.AND P1, PT, R9, RZ, PT ;  /* 0x000000ff0900720b */ /* 0x000fe40003f2e000 */
[----:B------:R-:W-:-:S02]  /*0740*/  SEL R6, R5, RZ, P5 ;  /* 0x000000ff05067207 */ /* 0x000fc40002800000 */
[----:B------:R-:W-:Y:S01]  /*0750*/  SEL R5, R8, RZ, P4 ;  /* 0x000000ff08057207 */ /* 0x000fe20002000000 */
[----:B-1----:R-:W-:Y:S01]  /*0760*/  IMAD.WIDE R24, R0, 0x4, R24 ;  /* 0x0000000400187825 */ /* 0x002fe200078e0218 */
[----:B------:R-:W-:Y:S02]  /*0770*/  SEL R8, R4, RZ, P6 ;  /* 0x000000ff04087207 */ /* 0x000fe40003000000 */
[----:B------:R-:W-:Y:S02]  /*0780*/  SEL R11, R2, RZ, P3 ;  /* 0x000000ff020b7207 */ /* 0x000fe40001800000 */
[----:B------:R-:W-:Y:S02]  /*0790*/  SEL R10, R3, RZ, P2 ;  /* 0x000000ff030a7207 */ /* 0x000fe40001000000 */
[----:B------:R-:W-:Y:S02]  /*07a0*/  SEL R9, R9, RZ, P1 ;  /* 0x000000ff09097207 */ /* 0x000fe40000800000 */
[----:B------:R-:W-:-:S03]  /*07b0*/  SEL R4, R20, RZ, P0 ;  /* 0x000000ff14047207 */ /* 0x000fc60000000000 */
[----:B------:R-:W-:Y:S04]  /*07c0*/  STG.E.128 desc[UR4][R24.64], R8 ;  /* 0x0000000818007986 */ /* 0x000fe8000c101d04 */
[----:B------:R-:W-:Y:S01]  /*07d0*/  STG.E.128 desc[UR4][R24.64+0x800], R4 ;  /* 0x0008000418007986 */ /* 0x000fe2000c101d04 */
[----:B------:R-:W-:Y:S05]  /*07e0*/  EXIT ;  /* 0x000000000000794d */ /* 0x000fea0003800000 */
.L_x_0:
[----:B------:R-:W-:-:S00]  /*07f0*/  BRA `(.L_x_0) ;  /* 0xfffffffc00fc7947 */ /* 0x000fc0000383ffff */
[----:B------:R-:W-:-:S00]  /*0800*/  NOP ;  /* 0x0000000000007918 */ /* 0x000fc00000000000 */
[----:B------:R-:W-:-:S00]  /*0810*/  NOP ;  /* 0x0000000000007918 */ /* 0x000fc00000000000 */
[----:B------:R-:W-:-:S00]  /*0820*/  NOP ;  /* 0x0000000000007918 */ /* 0x000fc00000000000 */
[----:B------:R-:W-:-:S00]  /*0830*/  NOP ;  /* 0x0000000000007918 */ /* 0x000fc00000000000 */
[----:B------:R-:W-:-:S00]  /*0840*/  NOP ;  /* 0x0000000000007918 */ /* 0x000fc00000000000 */
[----:B------:R-:W-:-:S00]  /*0850*/  NOP ;  /* 0x0000000000007918 */ /* 0x000fc00000000000 */
[----:B------:R-:W-:-:S00]  /*0860*/  NOP ;  /* 0x0000000000007918 */ /* 0x000fc00000000000 */
[----:B------:R-:W-:-:S00]  /*0870*/  NOP ;  /* 0x0000000000007918 */ /* 0x000fc00000000000 */
.L_x_1:


//--------------------- .nv.global.init           --------------------------
	.section	.nv.global.init,"aw",@progbits
.nv.global.init:
	.type		_$_str,@object
	.size		_$_str,(_$_str_$_2 - _$_str)
_$_str:
        /*0000*/ 	.byte	0x5f, 0x5f, 0x43, 0x55, 0x44, 0x41, 0x5f, 0x46, 0x54, 0x5a, 0x00
	.type		_$_str_$_2,@object
	.size		_$_str_$_2,(.L_1 - _$_str_$_2)
_$_str_$_2:
        /*000b*/ 	.byte	0x5f, 0x5f, 0x43, 0x55, 0x44, 0x41, 0x5f, 0x50, 0x52, 0x45, 0x43, 0x5f, 0x53, 0x51, 0x52, 0x54
        /*001b*/ 	.byte	0x00
.L_1:


//--------------------- .nv.constant0.triton_poi_fused__native_batch_norm_legit_no_training_convolution_relu_5 --------------------------
	.section	.nv.constant0.triton_poi_fused__native_batch_norm_legit_no_training_convolution_relu_5,"a",@progbits
	.sectionflags	@""
	.align	4
.nv.constant0.triton_poi_fused__native_batch_norm_legit_no_training_convolution_relu_5:
	.zero		588
